	.headerflags	@"EF_CUDA_TEXMODE_UNIFIED EF_CUDA_64BIT_ADDRESS EF_CUDA_ACCELERATORS EF_CUDA_SM90 EF_CUDA_VIRTUAL_SM(EF_CUDA_SM90)"
	.elftype	@"ET_EXEC"


//--------------------- .nv.info                  --------------------------
	.section	.nv.info,"",@"SHT_CUDA_INFO"
	.align	4


	//----- nvinfo : EIATTR_REGCOUNT
	.align		4
        /*0000*/ 	.byte	0x04, 0x2f
        /*0002*/ 	.short	(.L_1 - .L_0)
	.align		4
.L_0:
        /*0004*/ 	.word	index@(triton_poi_fused_add_convolution_0)
        /*0008*/ 	.word	0x0000000e


	//----- nvinfo : EIATTR_MIN_STACK_SIZE
	.align		4
.L_1:
        /*000c*/ 	.byte	0x04, 0x12
        /*000e*/ 	.short	(.L_3 - .L_2)
	.align		4
.L_2:
        /*0010*/ 	.word	index@(triton_poi_fused_add_convolution_0)
        /*0014*/ 	.word	0x00000000


	//----- nvinfo : EIATTR_FRAME_SIZE
	.align		4
.L_3:
        /*0018*/ 	.byte	0x04, 0x11
        /*001a*/ 	.short	(.L_5 - .L_4)
	.align		4
.L_4:
        /*001c*/ 	.word	index@(triton_poi_fused_add_convolution_0)
        /*0020*/ 	.word	0x00000000


	//----- nvinfo : EIATTR_MIN_STACK_SIZE
	.align		4
.L_5:
        /*0024*/ 	.byte	0x04, 0x12
        /*0026*/ 	.short	(.L_7 - .L_6)
	.align		4
.L_6:
        /*0028*/ 	.word	index@(triton_poi_fused_add_convolution_0)
        /*002c*/ 	.word	0x00000000
.L_7:


//--------------------- .nv.info.triton_poi_fused_add_convolution_0 --------------------------
	.section	.nv.info.triton_poi_fused_add_convolution_0,"",@"SHT_CUDA_INFO"
	.sectionflags	@""
	.align	4


	//----- nvinfo : EIATTR_CUDA_API_VERSION
	.align		4
        /*0000*/ 	.byte	0x04, 0x37
        /*0002*/ 	.short	(.L_9 - .L_8)
.L_8:
        /*0004*/ 	.word	0x0000007c


	//----- nvinfo : EIATTR_KPARAM_INFO
	.align		4
.L_9:
        /*0008*/ 	.byte	0x04, 0x17
        /*000a*/ 	.short	(.L_11 - .L_10)
.L_10:
        /*000c*/ 	.word	0x00000000
        /*0010*/ 	.short	0x0003
        /*0012*/ 	.short	0x0018
        /*0014*/ 	.byte	0x00, 0xf0, 0x11, 0x00


	//----- nvinfo : EIATTR_KPARAM_INFO
	.align		4
.L_11:
        /*0018*/ 	.byte	0x04, 0x17
        /*001a*/ 	.short	(.L_13 - .L_12)
.L_12:
        /*001c*/ 	.word	0x00000000
        /*0020*/ 	.short	0x0002
        /*0022*/ 	.short	0x0010
        /*0024*/ 	.byte	0x00, 0xf4, 0x21, 0x00


	//----- nvinfo : EIATTR_KPARAM_INFO
	.align		4
.L_13:
        /*0028*/ 	.byte	0x04, 0x17
        /*002a*/ 	.short	(.L_15 - .L_14)
.L_14:
        /*002c*/ 	.word	0x00000000
        /*0030*/ 	.short	0x0001
        /*0032*/ 	.short	0x0008
        /*0034*/ 	.byte	0x00, 0xf4, 0x21, 0x00


	//----- nvinfo : EIATTR_KPARAM_INFO
	.align		4
.L_15:
        /*0038*/ 	.byte	0x04, 0x17
        /*003a*/ 	.short	(.L_17 - .L_16)
.L_16:
        /*003c*/ 	.word	0x00000000
        /*0040*/ 	.short	0x0000
        /*0042*/ 	.short	0x0000
        /*0044*/ 	.byte	0x00, 0xf4, 0x21, 0x00


	//----- nvinfo : EIATTR_SPARSE_MMA_MASK
	.align		4
.L_17:
        /*0048*/ 	.byte	0x03, 0x50
        /*004a*/ 	.short	0x0000


	//----- nvinfo : EIATTR_MAXREG_COUNT
	.align		4
        /*004c*/ 	.byte	0x03, 0x1b
        /*004e*/ 	.short	0x00ff


	//----- nvinfo : EIATTR_EXIT_INSTR_OFFSETS
	.align		4
        /*0050*/ 	.byte	0x04, 0x1c
        /*0052*/ 	.short	(.L_19 - .L_18)


	//   ....[0]....
.L_18:
        /*0054*/ 	.word	0x000001c0


	//----- nvinfo : EIATTR_REQNTID
	.align		4
.L_19:
        /*0058*/ 	.byte	0x04, 0x10
        /*005a*/ 	.short	(.L_21 - .L_20)
.L_20:
        /*005c*/ 	.word	0x00000080
        /*0060*/ 	.word	0x00000001
        /*0064*/ 	.word	0x00000001


	//----- nvinfo : EIATTR_CBANK_PARAM_SIZE
	.align		4
.L_21:
        /*0068*/ 	.byte	0x03, 0x19
        /*006a*/ 	.short	0x001c


	//----- nvinfo : EIATTR_PARAM_CBANK
	.align		4
        /*006c*/ 	.byte	0x04, 0x0a
        /*006e*/ 	.short	(.L_23 - .L_22)
	.align		4
.L_22:
        /*0070*/ 	.word	index@(.nv.constant0.triton_poi_fused_add_convolution_0)
        /*0074*/ 	.short	0x0210
        /*0076*/ 	.short	0x001c


	//----- nvinfo : EIATTR_SW_WAR
	.align		4
.L_23:
        /*0078*/ 	.byte	0x04, 0x36
        /*007a*/ 	.short	(.L_25 - .L_24)
.L_24:
        /*007c*/ 	.word	0x00000008
.L_25:


//--------------------- .nv.callgraph             --------------------------
	.section	.nv.callgraph,"",@"SHT_CUDA_CALLGRAPH"
	.align	4
	.sectionentsize	8
	.align		4
        /*0000*/ 	.word	0x00000000
	.align		4
        /*0004*/ 	.word	0xffffffff
	.align		4
        /*0008*/ 	.word	0x00000000
	.align		4
        /*000c*/ 	.word	0xfffffffe
	.align		4
        /*0010*/ 	.word	0x00000000
	.align		4
        /*0014*/ 	.word	0xfffffffd
	.align		4
        /*0018*/ 	.word	0x00000000
	.align		4
        /*001c*/ 	.word	0xfffffffc


//--------------------- .text.triton_poi_fused_add_convolution_0 --------------------------
	.section	.text.triton_poi_fused_add_convolution_0,"ax",@progbits
	.align	128
        .global         triton_poi_fused_add_convolution_0
        .type           triton_poi_fused_add_convolution_0,@function
        .size           triton_poi_fused_add_convolution_0,(.L_x_1 - triton_poi_fused_add_convolution_0)
        .other          triton_poi_fused_add_convolution_0,@"STO_CUDA_ENTRY STV_DEFAULT"
triton_poi_fused_add_convolution_0:
.text.triton_poi_fused_add_convolution_0:
[----:B------:R-:W-:Y:S01]  /*0000*/  LDC R1, c[0x0][0x28] ;  /* 0x00000a00ff017b82 */ /* 0x000fe20000000800 */
[----:B------:R-:W1:Y:S07]  /*0010*/  S2R R0, SR_TID.X ;  /* 0x0000000000007919 */ /* 0x000e6e0000002100 */
[----:B------:R-:W2:Y:S01]  /*0020*/  LDC.64 R4, c[0x0][0x218] ;  /* 0x00008600ff047b82 */ /* 0x000ea20000000a00 */
[----:B------:R-:W-:Y:S01]  /*0030*/  ULDC.64 UR4, c[0x0][0x208] ;  /* 0x0000820000047ab9 */ /* 0x000fe20000000a00 */
[----:B------:R-:W3:Y:S06]  /*0040*/  S2R R9, SR_CTAID.X ;  /* 0x0000000000097919 */ /* 0x000eec0000002500 */
[----:B------:R-:W4:Y:S01]  /*0050*/  LDC.64 R2, c[0x0][0x210] ;  /* 0x00008400ff027b82 */ /* 0x000f220000000a00 */
[----:B-1----:R-:W-:-:S02]  /*0060*/  SHF.L.U32 R0, R0, 0x1, RZ ;  /* 0x0000000100007819 */ /* 0x002fc400000006ff */
[----:B---3--:R-:W-:Y:S02]  /*0070*/  SHF.R.S32.HI R6, RZ, 0x17, R9 ;  /* 0x00000017ff067819 */ /* 0x008fe40000011409 */
[----:B------:R-:W-:Y:S02]  /*0080*/  LOP3.LUT R0, R0, 0xfe, RZ, 0xc0, !PT ;  /* 0x000000fe00007812 */ /* 0x000fe400078ec0ff */
[----:B------:R-:W-:Y:S02]  /*0090*/  SGXT R6, R6, 0x1 ;  /* 0x000000010606781a */ /* 0x000fe40000000200 */
[----:B------:R-:W-:-:S04]  /*00a0*/  LEA R9, R9, R0, 0x8 ;  /* 0x0000000009097211 */ /* 0x000fc800078e40ff */
[----:B------:R-:W-:Y:S01]  /*00b0*/  LEA.HI R0, R6, R9, RZ, 0xc ;  /* 0x0000000906007211 */ /* 0x000fe200078f60ff */
[----:B----4-:R-:W-:Y:S01]  /*00c0*/  IMAD.WIDE R2, R9, 0x4, R2 ;  /* 0x0000000409027825 */ /* 0x010fe200078e0202 */
[----:B------:R-:W1:Y:S02]  /*00d0*/  LDC.64 R6, c[0x0][0x220] ;  /* 0x00008800ff067b82 */ /* 0x000e640000000a00 */
[----:B------:R-:W-:-:S05]  /*00e0*/  SHF.R.S32.HI R0, RZ, 0xc, R0 ;  /* 0x0000000cff007819 */ /* 0x000fca0000011400 */
[----:B------:R-:W-:-:S05]  /*00f0*/  IMAD.HI R8, R0, 0x55555556, RZ ;  /* 0x5555555600087827 */ /* 0x000fca00078e02ff */
[----:B------:R-:W-:-:S05]  /*0100*/  LEA.HI R11, R8, R8, RZ, 0x1 ;  /* 0x00000008080b7211 */ /* 0x000fca00078f08ff */
[----:B------:R-:W-:-:S04]  /*0110*/  IMAD R11, R11, -0x3, R0 ;  /* 0xfffffffd0b0b7824 */ /* 0x000fc800078e0200 */
[----:B--2---:R-:W-:-:S04]  /*0120*/  IMAD.WIDE R4, R11, 0x4, R4 ;  /* 0x000000040b047825 */ /* 0x004fc800078e0204 */
[----:B-1----:R-:W-:Y:S02]  /*0130*/  IMAD.WIDE R6, R9, 0x4, R6 ;  /* 0x0000000409067825 */ /* 0x002fe400078e0206 */
[----:B------:R-:W2:Y:S04]  /*0140*/  LDG.E.64 R8, desc[UR4][R2.64] ;  /* 0x0000000402087981 */ /* 0x000ea8000c1e1b00 */
[----:B------:R-:W2:Y:S04]  /*0150*/  LDG.E.EL R4, desc[UR4][R4.64] ;  /* 0x0000000404047981 */ /* 0x000ea8000c2e1900 */
[----:B------:R-:W3:Y:S01]  /*0160*/  LDG.E.64 R6, desc[UR4][R6.64] ;  /* 0x0000000406067981 */ /* 0x000ee2000c1e1b00 */
[--C-:B--2---:R-:W-:Y:S01]  /*0170*/  FADD R11, R8, R4.reuse ;  /* 0x00000004080b7221 */ /* 0x104fe20000000000 */
[----:B------:R-:W-:-:S03]  /*0180*/  FADD R0, R9, R4 ;  /* 0x0000000409007221 */ /* 0x000fc60000000000 */
[----:B---3--:R-:W-:Y:S01]  /*0190*/  FADD R8, R6, R11 ;  /* 0x0000000b06087221 */ /* 0x008fe20000000000 */
[----:B------:R-:W-:-:S05]  /*01a0*/  FADD R9, R7, R0 ;  /* 0x0000000007097221 */ /* 0x000fca0000000000 */
[----:B------:R-:W-:Y:S01]  /*01b0*/  STG.E.64 desc[UR4][R2.64], R8 ;  /* 0x0000000802007986 */ /* 0x000fe2000c101b04 */
[----:B------:R-:W-:Y:S05]  /*01c0*/  EXIT ;  /* 0x000000000000794d */ /* 0x000fea0003800000 */
.L_x_0:
[----:B------:R-:W-:-:S00]  /*01d0*/  BRA `(.L_x_0) ;  /* 0xfffffffc00fc7947 */ /* 0x000fc0000383ffff */
[----:B------:R-:W-:-:S00]  /*01e0*/  NOP ;  /* 0x0000000000007918 */ /* 0x000fc00000000000 */
        /* <DEDUP_REMOVED lines=9> */
.L_x_1:


//--------------------- .nv.constant0.triton_poi_fused_add_convolution_0 --------------------------
	.section	.nv.constant0.triton_poi_fused_add_convolution_0,"a",@progbits
	.sectionflags	@""
	.align	4
.nv.constant0.triton_poi_fused_add_convolution_0:
	.zero		556
